//
// Generated by NVIDIA NVVM Compiler
//
// Compiler Build ID: CL-36424714
// Cuda compilation tools, release 13.0, V13.0.88
// Based on NVVM 20.0.0
//

.version 9.0
.target sm_100
.address_size 64

	// .globl	DoBruteForce
.global .align 4 .u32 incrementNumber;

.visible .entry DoBruteForce(
	.param .u64 DoBruteForce_param_0,
	.param .u64 DoBruteForce_param_1,
	.param .u64 .ptr .align 1 DoBruteForce_param_2
)
{
	.reg .pred 	%p<6>;
	.reg .b32 	%r<14>;
	.reg .b64 	%rd<26>;

	ld.param.u64 	%rd14, [DoBruteForce_param_0];
	ld.param.u64 	%rd15, [DoBruteForce_param_1];
	ld.param.u64 	%rd16, [DoBruteForce_param_2];
	mov.u32 	%r1, %tid.x;
	mov.u32 	%r2, %ctaid.x;
	shl.b32 	%r3, %r2, 10;
	or.b32  	%r4, %r3, %r1;
	cvt.u64.u32 	%rd23, %r4;
	setp.le.u64 	%p1, %rd14, %rd23;
	@%p1 bra 	$L__BB0_11;
	mov.u32 	%r5, %nctaid.x;
	shl.b32 	%r6, %r5, 10;
	cvt.u64.u32 	%rd2, %r6;
	cvta.to.global.u64 	%rd3, %rd16;
	cvt.u32.u64 	%r7, %rd14;
$L__BB0_2:
	mul.lo.s64 	%rd5, %rd23, %rd23;
	or.b64  	%rd17, %rd5, %rd14;
	and.b64  	%rd18, %rd17, -4294967296;
	setp.ne.s64 	%p2, %rd18, 0;
	@%p2 bra 	$L__BB0_4;
	cvt.u32.u64 	%r8, %rd5;
	rem.u32 	%r9, %r8, %r7;
	cvt.u64.u32 	%rd24, %r9;
	bra.uni 	$L__BB0_5;
$L__BB0_4:
	rem.u64 	%rd24, %rd5, %rd14;
$L__BB0_5:
	mul.lo.s64 	%rd9, %rd24, %rd23;
	or.b64  	%rd19, %rd9, %rd14;
	and.b64  	%rd20, %rd19, -4294967296;
	setp.ne.s64 	%p3, %rd20, 0;
	@%p3 bra 	$L__BB0_7;
	cvt.u32.u64 	%r11, %rd9;
	rem.u32 	%r12, %r11, %r7;
	cvt.u64.u32 	%rd25, %r12;
	bra.uni 	$L__BB0_8;
$L__BB0_7:
	rem.u64 	%rd25, %rd9, %rd14;
$L__BB0_8:
	setp.ne.s64 	%p4, %rd25, %rd15;
	@%p4 bra 	$L__BB0_10;
	atom.global.add.u32 	%r13, [incrementNumber], 1;
	mul.wide.u32 	%rd21, %r13, 8;
	add.s64 	%rd22, %rd3, %rd21;
	st.global.u64 	[%rd22], %rd23;
$L__BB0_10:
	add.s64 	%rd23, %rd23, %rd2;
	setp.lt.u64 	%p5, %rd23, %rd14;
	@%p5 bra 	$L__BB0_2;
$L__BB0_11:
	ret;

}


// ===== COMPILED SASS (sm_100) =====

	.target	sm_100

	.elftype	@"ET_EXEC"


//--------------------- .note.nv.tkinfo           --------------------------
	.section	.note.nv.tkinfo,"",@"SHT_NOTE"
	.sectionflags	@"SHF_NOTE_NV_TKINFO"
	.tkinfo
        /*0018*/ 	.word	0x00000002
        /*0030*/ 	.string	""
        /*0030*/ 	.string	"ptxas"
        /*0030*/ 	.string	"Cuda compilation tools, release 13.0, V13.0.88"
        /*0030*/ 	.string	"Build cuda_13.0.r13.0/compiler.36424714_0"
        /*0030*/ 	.string	"-arch sm_100 -m 64 "



//--------------------- .note.nv.cuinfo           --------------------------
	.section	.note.nv.cuinfo,"",@"SHT_NOTE"
	.sectionflags	@"SHF_NOTE_NV_CUINFO"
        /*0018*/ 	.short	0x0002
        /*001a*/ 	.short	0x0064
        /*001c*/ 	.short	0x0082
	.zero		2


//--------------------- .nv.info                  --------------------------
	.section	.nv.info,"",@"SHT_CUDA_INFO"
	.align	4


	//----- nvinfo : EIATTR_REGCOUNT
	.align		4
        /*0000*/ 	.byte	0x04, 0x2f
        /*0002*/ 	.short	(.L_2 - .L_1)
	.align		4
.L_1:
        /*0004*/ 	.word	index@(DoBruteForce)
        /*0008*/ 	.word	0x00000018


	//----- nvinfo : EIATTR_FRAME_SIZE
	.align		4
.L_2:
        /*000c*/ 	.byte	0x04, 0x11
        /*000e*/ 	.short	(.L_4 - .L_3)
	.align		4
.L_3:
        /*0010*/ 	.word	index@($__internal_0_$__cuda_sm20_rem_u64)
        /*0014*/ 	.word	0x00000000


	//----- nvinfo : EIATTR_FRAME_SIZE
	.align		4
.L_4:
        /*0018*/ 	.byte	0x04, 0x11
        /*001a*/ 	.short	(.L_6 - .L_5)
	.align		4
.L_5:
        /*001c*/ 	.word	index@(DoBruteForce)
        /*0020*/ 	.word	0x00000000


	//----- nvinfo : EIATTR_MIN_STACK_SIZE
	.align		4
.L_6:
        /*0024*/ 	.byte	0x04, 0x12
        /*0026*/ 	.short	(.L_8 - .L_7)
	.align		4
.L_7:
        /*0028*/ 	.word	index@(DoBruteForce)
        /*002c*/ 	.word	0x00000000
.L_8:


//--------------------- .nv.compat                --------------------------
	.section	.nv.compat,"",@"SHT_CUDA_COMPAT_INFO"
	.align	4
        /*0000*/ 	.byte	0x02, 0x09, 0x00, 0x00, 0x02, 0x02, 0x01, 0x00, 0x02, 0x05, 0x05, 0x00, 0x03, 0x07, 0x01, 0x01
        /*0010*/ 	.byte	0x02, 0x03, 0x00, 0x00, 0x02, 0x06, 0x01, 0x00, 0x04, 0x0b, 0x08, 0x00, 0x09, 0x00, 0x00, 0x00
        /*0020*/ 	.byte	0x00, 0x00, 0x00, 0x00


//--------------------- .nv.info.DoBruteForce     --------------------------
	.section	.nv.info.DoBruteForce,"",@"SHT_CUDA_INFO"
	.sectionflags	@""
	.align	4


	//----- nvinfo : EIATTR_CUDA_API_VERSION
	.align		4
        /*0000*/ 	.byte	0x04, 0x37
        /*0002*/ 	.short	(.L_10 - .L_9)
.L_9:
        /*0004*/ 	.word	0x00000082


	//----- nvinfo : EIATTR_KPARAM_INFO
	.align		4
.L_10:
        /*0008*/ 	.byte	0x04, 0x17
        /*000a*/ 	.short	(.L_12 - .L_11)
.L_11:
        /*000c*/ 	.word	0x00000000
        /*0010*/ 	.short	0x0002
        /*0012*/ 	.short	0x0010
        /*0014*/ 	.byte	0x00, 0xf5, 0x21, 0x00


	//----- nvinfo : EIATTR_KPARAM_INFO
	.align		4
.L_12:
        /*0018*/ 	.byte	0x04, 0x17
        /*001a*/ 	.short	(.L_14 - .L_13)
.L_13:
        /*001c*/ 	.word	0x00000000
        /*0020*/ 	.short	0x0001
        /*0022*/ 	.short	0x0008
        /*0024*/ 	.byte	0x00, 0xf0, 0x21, 0x00


	//----- nvinfo : EIATTR_KPARAM_INFO
	.align		4
.L_14:
        /*0028*/ 	.byte	0x04, 0x17
        /*002a*/ 	.short	(.L_16 - .L_15)
.L_15:
        /*002c*/ 	.word	0x00000000
        /*0030*/ 	.short	0x0000
        /*0032*/ 	.short	0x0000
        /*0034*/ 	.byte	0x00, 0xf0, 0x21, 0x00


	//----- nvinfo : EIATTR_SPARSE_MMA_MASK
	.align		4
.L_16:
        /*0038*/ 	.byte	0x03, 0x50
        /*003a*/ 	.short	0x0000


	//----- nvinfo : EIATTR_MAXREG_COUNT
	.align		4
        /*003c*/ 	.byte	0x03, 0x1b
        /*003e*/ 	.short	0x00ff


	//----- nvinfo : EIATTR_MERCURY_ISA_VERSION
	.align		4
        /*0040*/ 	.byte	0x03, 0x5f
        /*0042*/ 	.short	0x0101


	//----- nvinfo : EIATTR_INT_WARP_WIDE_INSTR_OFFSETS
	.align		4
        /*0044*/ 	.byte	0x04, 0x31
        /*0046*/ 	.short	(.L_18 - .L_17)


	//   ....[0]....
.L_17:
        /*0048*/ 	.word	0x000005c0


	//   ....[1]....
        /*004c*/ 	.word	0x00000650


	//----- nvinfo : EIATTR_VRC_CTA_INIT_COUNT
	.align		4
.L_18:
        /*0050*/ 	.byte	0x02, 0x4a
	.zero		1
	.zero		1


	//----- nvinfo : EIATTR_EXIT_INSTR_OFFSETS
	.align		4
        /*0054*/ 	.byte	0x04, 0x1c
        /*0056*/ 	.short	(.L_20 - .L_19)


	//   ....[0]....
.L_19:
        /*0058*/ 	.word	0x00000080


	//   ....[1]....
        /*005c*/ 	.word	0x000006f0


	//----- nvinfo : EIATTR_CRS_STACK_SIZE
	.align		4
.L_20:
        /*0060*/ 	.byte	0x04, 0x1e
        /*0062*/ 	.short	(.L_22 - .L_21)
.L_21:
        /*0064*/ 	.word	0x00000000


	//----- nvinfo : EIATTR_CBANK_PARAM_SIZE
	.align		4
.L_22:
        /*0068*/ 	.byte	0x03, 0x19
        /*006a*/ 	.short	0x0018


	//----- nvinfo : EIATTR_PARAM_CBANK
	.align		4
        /*006c*/ 	.byte	0x04, 0x0a
        /*006e*/ 	.short	(.L_24 - .L_23)
	.align		4
.L_23:
        /*0070*/ 	.word	index@(.nv.constant0.DoBruteForce)
        /*0074*/ 	.short	0x0380
        /*0076*/ 	.short	0x0018


	//----- nvinfo : EIATTR_SW_WAR
	.align		4
.L_24:
        /*0078*/ 	.byte	0x04, 0x36
        /*007a*/ 	.short	(.L_26 - .L_25)
.L_25:
        /*007c*/ 	.word	0x00000008
.L_26:


//--------------------- .nv.callgraph             --------------------------
	.section	.nv.callgraph,"",@"SHT_CUDA_CALLGRAPH"
	.align	4
	.sectionentsize	8
	.align		4
        /*0000*/ 	.word	0x00000000
	.align		4
        /*0004*/ 	.word	0xffffffff
	.align		4
        /*0008*/ 	.word	0x00000000
	.align		4
        /*000c*/ 	.word	0xfffffffe
	.align		4
        /*0010*/ 	.word	0x00000000
	.align		4
        /*0014*/ 	.word	0xfffffffd
	.align		4
        /*0018*/ 	.word	0x00000000
	.align		4
        /*001c*/ 	.word	0xfffffffc


//--------------------- .nv.constant4             --------------------------
	.section	.nv.constant4,"a",@progbits
	.align	8
	.align		8
.nv.constant4:
        /*0000*/ 	.dword	incrementNumber


//--------------------- .text.DoBruteForce        --------------------------
	.section	.text.DoBruteForce,"ax",@progbits
	.align	128
        .global         DoBruteForce
        .type           DoBruteForce,@function
        .size           DoBruteForce,(.L_x_10 - DoBruteForce)
        .other          DoBruteForce,@"STO_CUDA_ENTRY STV_DEFAULT"
DoBruteForce:
.text.DoBruteForce:
[----:B------:R-:W-:Y:S01]  /*0000*/  LDC R1, c[0x0][0x37c] ;  /* 0x0000df00ff017b82 */ /* 0x000fe20000000800 */
[----:B------:R-:W0:Y:S07]  /*0010*/  S2R R4, SR_TID.X ;  /* 0x0000000000047919 */ /* 0x000e2e0000002100 */
[----:B------:R-:W1:Y:S01]  /*0020*/  S2UR UR4, SR_CTAID.X ;  /* 0x00000000000479c3 */ /* 0x000e620000002500 */
[----:B------:R-:W2:Y:S01]  /*0030*/  LDCU.64 UR6, c[0x0][0x380] ;  /* 0x00007000ff0677ac */ /* 0x000ea20008000a00 */
[----:B-1----:R-:W-:-:S06]  /*0040*/  USHF.L.U32 UR4, UR4, 0xa, URZ ;  /* 0x0000000a04047899 */ /* 0x002fcc00080006ff */
[----:B0-----:R-:W-:-:S04]  /*0050*/  LOP3.LUT R4, R4, UR4, RZ, 0xfc, !PT ;  /* 0x0000000404047c12 */ /* 0x001fc8000f8efcff */
[----:B--2---:R-:W-:-:S04]  /*0060*/  ISETP.GE.U32.AND P0, PT, R4, UR6, PT ;  /* 0x0000000604007c0c */ /* 0x004fc8000bf06070 */
[----:B------:R-:W-:-:S13]  /*0070*/  ISETP.GE.U32.AND.EX P0, PT, RZ, UR7, PT, P0 ;  /* 0x00000007ff007c0c */ /* 0x000fda000bf06100 */
[----:B------:R-:W-:Y:S05]  /*0080*/  @P0 EXIT ;  /* 0x000000000000094d */ /* 0x000fea0003800000 */
[----:B------:R-:W0:Y:S01]  /*0090*/  LDC R0, c[0x0][0x370] ;  /* 0x0000dc00ff007b82 */ /* 0x000e220000000800 */
[----:B------:R-:W-:Y:S01]  /*00a0*/  IMAD.MOV.U32 R5, RZ, RZ, RZ ;  /* 0x000000ffff057224 */ /* 0x000fe200078e00ff */
[----:B------:R-:W1:Y:S01]  /*00b0*/  LDCU.64 UR4, c[0x0][0x358] ;  /* 0x00006b00ff0477ac */ /* 0x000e620008000a00 */
[----:B------:R-:W2:Y:S05]  /*00c0*/  LDCU UR7, c[0x0][0x384] ;  /* 0x00007080ff0777ac */ /* 0x000eaa0008000800 */
[----:B------:R-:W3:Y:S01]  /*00d0*/  LDC.64 R2, c[0x0][0x390] ;  /* 0x0000e400ff027b82 */ /* 0x000ee20000000a00 */
[----:B------:R-:W4:Y:S01]  /*00e0*/  LDCU UR10, c[0x0][0x380] ;  /* 0x00007000ff0a77ac */ /* 0x000f220008000800 */
[----:B------:R-:W0:Y:S01]  /*00f0*/  LDCU.64 UR12, c[0x0][0x380] ;  /* 0x00007000ff0c77ac */ /* 0x000e220008000a00 */
[----:B------:R-:W0:Y:S02]  /*0100*/  LDCU.64 UR8, c[0x0][0x388] ;  /* 0x00007100ff0877ac */ /* 0x000e240008000a00 */
.L_x_8:
[-C--:B------:R-:W-:Y:S01]  /*0110*/  IMAD R6, R5, R4.reuse, RZ ;  /* 0x0000000405067224 */ /* 0x080fe200078e02ff */
[----:B------:R-:W0:Y:S01]  /*0120*/  LDC R7, c[0x0][0x384] ;  /* 0x0000e100ff077b82 */ /* 0x000e220000000800 */
[C---:B------:R-:W-:Y:S01]  /*0130*/  IMAD.WIDE.U32 R8, R4.reuse, R4, RZ ;  /* 0x0000000404087225 */ /* 0x040fe200078e00ff */
[----:B------:R-:W-:Y:S05]  /*0140*/  YIELD ;  /* 0x0000000000007946 */ /* 0x000fea0003800000 */
[----:B------:R-:W-:Y:S01]  /*0150*/  IMAD R11, R4, R5, R6 ;  /* 0x00000005040b7224 */ /* 0x000fe200078e0206 */
[----:B------:R-:W-:Y:S01]  /*0160*/  BSSY.RECONVERGENT B0, `(.L_x_0) ;  /* 0x000001f000007945 */ /* 0x000fe20003800200 */
[----:B------:R-:W0:Y:S02]  /*0170*/  LDC R6, c[0x0][0x380] ;  /* 0x0000e000ff067b82 */ /* 0x000e240000000800 */
[----:B------:R-:W-:-:S05]  /*0180*/  IMAD.IADD R11, R9, 0x1, R11 ;  /* 0x00000001090b7824 */ /* 0x000fca00078e020b */
[----:B--2---:R-:W-:-:S04]  /*0190*/  LOP3.LUT R10, R11, UR7, RZ, 0xfc, !PT ;  /* 0x000000070b0a7c12 */ /* 0x004fc8000f8efcff */
[----:B------:R-:W-:-:S13]  /*01a0*/  ISETP.NE.U32.AND P0, PT, R10, RZ, PT ;  /* 0x000000ff0a00720c */ /* 0x000fda0003f05070 */
[----:B------:R-:W-:Y:S05]  /*01b0*/  @P0 BRA `(.L_x_1) ;  /* 0x0000000000500947 */ /* 0x000fea0003800000 */
[----:B----4-:R-:W2:Y:S01]  /*01c0*/  I2F.U32.RP R9, UR10 ;  /* 0x0000000a00097d06 */ /* 0x010ea20008209000 */
[----:B------:R-:W-:-:S07]  /*01d0*/  ISETP.NE.U32.AND P1, PT, RZ, UR10, PT ;  /* 0x0000000aff007c0c */ /* 0x000fce000bf25070 */
[----:B--2---:R-:W2:Y:S02]  /*01e0*/  MUFU.RCP R9, R9 ;  /* 0x0000000900097308 */ /* 0x004ea40000001000 */
[----:B--2---:R-:W-:-:S06]  /*01f0*/  IADD3 R10, PT, PT, R9, 0xffffffe, RZ ;  /* 0x0ffffffe090a7810 */ /* 0x004fcc0007ffe0ff */
[----:B------:R2:W4:Y:S02]  /*0200*/  F2I.FTZ.U32.TRUNC.NTZ R11, R10 ;  /* 0x0000000a000b7305 */ /* 0x000524000021f000 */
[----:B--2---:R-:W-:Y:S02]  /*0210*/  IMAD.MOV.U32 R10, RZ, RZ, RZ ;  /* 0x000000ffff0a7224 */ /* 0x004fe400078e00ff */
[----:B----4-:R-:W-:-:S04]  /*0220*/  IMAD.MOV R13, RZ, RZ, -R11 ;  /* 0x000000ffff0d7224 */ /* 0x010fc800078e0a0b */
[----:B------:R-:W-:-:S04]  /*0230*/  IMAD R13, R13, UR10, RZ ;  /* 0x0000000a0d0d7c24 */ /* 0x000fc8000f8e02ff */
[----:B------:R-:W-:-:S06]  /*0240*/  IMAD.HI.U32 R11, R11, R13, R10 ;  /* 0x0000000d0b0b7227 */ /* 0x000fcc00078e000a */
[----:B------:R-:W-:-:S05]  /*0250*/  IMAD.HI.U32 R11, R11, R8, RZ ;  /* 0x000000080b0b7227 */ /* 0x000fca00078e00ff */
[----:B------:R-:W-:-:S05]  /*0260*/  IADD3 R11, PT, PT, -R11, RZ, RZ ;  /* 0x000000ff0b0b7210 */ /* 0x000fca0007ffe1ff */
[----:B------:R-:W-:Y:S02]  /*0270*/  IMAD R8, R11, UR10, R8 ;  /* 0x0000000a0b087c24 */ /* 0x000fe4000f8e0208 */
[----:B------:R-:W-:-:S03]  /*0280*/  IMAD.MOV.U32 R11, RZ, RZ, RZ ;  /* 0x000000ffff0b7224 */ /* 0x000fc600078e00ff */
[----:B------:R-:W-:-:S13]  /*0290*/  ISETP.GE.U32.AND P0, PT, R8, UR10, PT ;  /* 0x0000000a08007c0c */ /* 0x000fda000bf06070 */
[----:B------:R-:W-:-:S05]  /*02a0*/  @P0 VIADD R8, R8, -UR10 ;  /* 0x8000000a08080c36 */ /* 0x000fca0008000000 */
[----:B------:R-:W-:-:S13]  /*02b0*/  ISETP.GE.U32.AND P0, PT, R8, UR10, PT ;  /* 0x0000000a08007c0c */ /* 0x000fda000bf06070 */
[----:B------:R-:W-:Y:S01]  /*02c0*/  @P0 VIADD R8, R8, -UR10 ;  /* 0x8000000a08080c36 */ /* 0x000fe20008000000 */
[----:B------:R-:W-:-:S04]  /*02d0*/  @!P1 LOP3.LUT R8, RZ, UR10, RZ, 0x33, !PT ;  /* 0x0000000aff089c12 */ /* 0x000fc8000f8e33ff */
[----:B------:R-:W-:Y:S01]  /*02e0*/  MOV R10, R8 ;  /* 0x00000008000a7202 */ /* 0x000fe20000000f00 */
[----:B------:R-:W-:Y:S06]  /*02f0*/  BRA `(.L_x_2) ;  /* 0x0000000000147947 */ /* 0x000fec0003800000 */
.L_x_1:
[----:B------:R-:W-:Y:S01]  /*0300*/  IMAD.MOV.U32 R9, RZ, RZ, R11 ;  /* 0x000000ffff097224 */ /* 0x000fe200078e000b */
[----:B------:R-:W-:-:S07]  /*0310*/  MOV R10, 0x330 ;  /* 0x00000330000a7802 */ /* 0x000fce0000000f00 */
[----:B01-34-:R-:W-:Y:S05]  /*0320*/  CALL.REL.NOINC `($__internal_0_$__cuda_sm20_rem_u64) ;  /* 0x0000000000f47944 */ /* 0x01bfea0003c00000 */
[----:B------:R-:W-:Y:S01]  /*0330*/  MOV R10, R8 ;  /* 0x00000008000a7202 */ /* 0x000fe20000000f00 */
[----:B------:R-:W-:-:S07]  /*0340*/  IMAD.MOV.U32 R11, RZ, RZ, R9 ;  /* 0x000000ffff0b7224 */ /* 0x000fce00078e0009 */
.L_x_2:
[----:B01----:R-:W-:Y:S05]  /*0350*/  BSYNC.RECONVERGENT B0 ;  /* 0x0000000000007941 */ /* 0x003fea0003800200 */
.L_x_0:
[-C--:B------:R-:W-:Y:S01]  /*0360*/  IMAD R11, R11, R4.reuse, RZ ;  /* 0x000000040b0b7224 */ /* 0x080fe200078e02ff */
[----:B------:R-:W-:Y:S01]  /*0370*/  BSSY.RECONVERGENT B0, `(.L_x_3) ;  /* 0x000001f000007945 */ /* 0x000fe20003800200 */
[----:B------:R-:W-:-:S04]  /*0380*/  IMAD.WIDE.U32 R8, R10, R4, RZ ;  /* 0x000000040a087225 */ /* 0x000fc800078e00ff */
[----:B------:R-:W-:-:S04]  /*0390*/  IMAD R11, R5, R10, R11 ;  /* 0x0000000a050b7224 */ /* 0x000fc800078e020b */
[----:B------:R-:W-:-:S05]  /*03a0*/  IMAD.IADD R11, R9, 0x1, R11 ;  /* 0x00000001090b7824 */ /* 0x000fca00078e020b */
[----:B------:R-:W-:-:S04]  /*03b0*/  LOP3.LUT R10, R11, UR7, RZ, 0xfc, !PT ;  /* 0x000000070b0a7c12 */ /* 0x000fc8000f8efcff */
[----:B------:R-:W-:-:S13]  /*03c0*/  ISETP.NE.U32.AND P0, PT, R10, RZ, PT ;  /* 0x000000ff0a00720c */ /* 0x000fda0003f05070 */
[----:B------:R-:W-:Y:S05]  /*03d0*/  @P0 BRA `(.L_x_4) ;  /* 0x00000000004c0947 */ /* 0x000fea0003800000 */
[----:B------:R-:W0:Y:S01]  /*03e0*/  I2F.U32.RP R9, UR10 ;  /* 0x0000000a00097d06 */ /* 0x000e220008209000 */
[----:B------:R-:W-:Y:S01]  /*03f0*/  HFMA2 R6, -RZ, RZ, 0, 0 ;  /* 0x00000000ff067431 */ /* 0x000fe200000001ff */
[----:B------:R-:W-:-:S06]  /*0400*/  ISETP.NE.U32.AND P1, PT, RZ, UR10, PT ;  /* 0x0000000aff007c0c */ /* 0x000fcc000bf25070 */
[----:B0-----:R-:W0:Y:S02]  /*0410*/  MUFU.RCP R9, R9 ;  /* 0x0000000900097308 */ /* 0x001e240000001000 */
[----:B0-----:R-:W-:-:S06]  /*0420*/  IADD3 R10, PT, PT, R9, 0xffffffe, RZ ;  /* 0x0ffffffe090a7810 */ /* 0x001fcc0007ffe0ff */
[----:B------:R-:W0:Y:S02]  /*0430*/  F2I.FTZ.U32.TRUNC.NTZ R7, R10 ;  /* 0x0000000a00077305 */ /* 0x000e24000021f000 */
[----:B0-----:R-:W-:-:S04]  /*0440*/  IMAD.MOV R11, RZ, RZ, -R7 ;  /* 0x000000ffff0b7224 */ /* 0x001fc800078e0a07 */
[----:B------:R-:W-:-:S04]  /*0450*/  IMAD R11, R11, UR10, RZ ;  /* 0x0000000a0b0b7c24 */ /* 0x000fc8000f8e02ff */
[----:B------:R-:W-:-:S06]  /*0460*/  IMAD.HI.U32 R11, R7, R11, R6 ;  /* 0x0000000b070b7227 */ /* 0x000fcc00078e0006 */
[----:B------:R-:W-:-:S04]  /*0470*/  IMAD.HI.U32 R6, R11, R8, RZ ;  /* 0x000000080b067227 */ /* 0x000fc800078e00ff */
[----:B------:R-:W-:-:S04]  /*0480*/  IMAD.MOV R7, RZ, RZ, -R6 ;  /* 0x000000ffff077224 */ /* 0x000fc800078e0a06 */
[----:B------:R-:W-:Y:S01]  /*0490*/  IMAD R6, R7, UR10, R8 ;  /* 0x0000000a07067c24 */ /* 0x000fe2000f8e0208 */
[----:B------:R-:W-:-:S04]  /*04a0*/  MOV R7, RZ ;  /* 0x000000ff00077202 */ /* 0x000fc80000000f00 */
[----:B------:R-:W-:-:S13]  /*04b0*/  ISETP.GE.U32.AND P0, PT, R6, UR10, PT ;  /* 0x0000000a06007c0c */ /* 0x000fda000bf06070 */
[----:B------:R-:W-:-:S04]  /*04c0*/  @P0 IADD3 R6, PT, PT, R6, -UR10, RZ ;  /* 0x8000000a06060c10 */ /* 0x000fc8000fffe0ff */
[----:B------:R-:W-:-:S13]  /*04d0*/  ISETP.GE.U32.AND P0, PT, R6, UR10, PT ;  /* 0x0000000a06007c0c */ /* 0x000fda000bf06070 */
[----:B------:R-:W-:Y:S01]  /*04e0*/  @P0 VIADD R6, R6, -UR10 ;  /* 0x8000000a06060c36 */ /* 0x000fe20008000000 */
[----:B------:R-:W-:Y:S01]  /*04f0*/  @!P1 LOP3.LUT R6, RZ, UR10, RZ, 0x33, !PT ;  /* 0x0000000aff069c12 */ /* 0x000fe2000f8e33ff */
[----:B------:R-:W-:Y:S06]  /*0500*/  BRA `(.L_x_5) ;  /* 0x0000000000147947 */ /* 0x000fec0003800000 */
.L_x_4:
[----:B------:R-:W-:Y:S01]  /*0510*/  IMAD.MOV.U32 R9, RZ, RZ, R11 ;  /* 0x000000ffff097224 */ /* 0x000fe200078e000b */
[----:B------:R-:W-:-:S07]  /*0520*/  MOV R10, 0x540 ;  /* 0x00000540000a7802 */ /* 0x000fce0000000f00 */
[----:B---3--:R-:W-:Y:S05]  /*0530*/  CALL.REL.NOINC `($__internal_0_$__cuda_sm20_rem_u64) ;  /* 0x0000000000707944 */ /* 0x008fea0003c00000 */
[----:B------:R-:W-:Y:S01]  /*0540*/  MOV R6, R8 ;  /* 0x0000000800067202 */ /* 0x000fe20000000f00 */
[----:B------:R-:W-:-:S07]  /*0550*/  IMAD.MOV.U32 R7, RZ, RZ, R9 ;  /* 0x000000ffff077224 */ /* 0x000fce00078e0009 */
.L_x_5:
[----:B------:R-:W-:Y:S05]  /*0560*/  BSYNC.RECONVERGENT B0 ;  /* 0x0000000000007941 */ /* 0x000fea0003800200 */
.L_x_3:
[----:B------:R-:W-:Y:S01]  /*0570*/  ISETP.NE.U32.AND P0, PT, R6, UR8, PT ;  /* 0x0000000806007c0c */ /* 0x000fe2000bf05070 */
[----:B------:R-:W-:Y:S03]  /*0580*/  BSSY.RECONVERGENT B0, `(.L_x_6) ;  /* 0x0000011000007945 */ /* 0x000fe60003800200 */
[----:B------:R-:W-:-:S13]  /*0590*/  ISETP.NE.AND.EX P0, PT, R7, UR9, PT, P0 ;  /* 0x0000000907007c0c */ /* 0x000fda000bf05300 */
[----:B------:R-:W-:Y:S05]  /*05a0*/  @P0 BRA `(.L_x_7) ;  /* 0x0000000000380947 */ /* 0x000fea0003800000 */
[----:B------:R-:W0:Y:S01]  /*05b0*/  S2R R9, SR_LANEID ;  /* 0x0000000000097919 */ /* 0x000e220000000000 */
[----:B------:R-:W-:Y:S01]  /*05c0*/  VOTEU.ANY UR6, UPT, PT ;  /* 0x0000000000067886 */ /* 0x000fe200038e0100 */
[----:B------:R-:W1:Y:S01]  /*05d0*/  LDC.64 R6, c[0x4][RZ] ;  /* 0x01000000ff067b82 */ /* 0x000e620000000a00 */
[----:B------:R-:W0:Y:S08]  /*05e0*/  FLO.U32 R10, UR6 ;  /* 0x00000006000a7d00 */ /* 0x000e3000080e0000 */
[----:B------:R-:W1:Y:S01]  /*05f0*/  POPC R11, UR6 ;  /* 0x00000006000b7d09 */ /* 0x000e620008000000 */
[----:B0-----:R-:W-:-:S13]  /*0600*/  ISETP.EQ.U32.AND P0, PT, R10, R9, PT ;  /* 0x000000090a00720c */ /* 0x001fda0003f02070 */
[----:B-1----:R-:W2:Y:S01]  /*0610*/  @P0 ATOMG.E.ADD.STRONG.GPU PT, R7, desc[UR4][R6.64], R11 ;  /* 0x8000000b060709a8 */ /* 0x002ea200081ef104 */
[----:B------:R-:W0:Y:S02]  /*0620*/  S2R R8, SR_LTMASK ;  /* 0x0000000000087919 */ /* 0x000e240000003900 */
[----:B0-----:R-:W-:-:S06]  /*0630*/  LOP3.LUT R12, R8, UR6, RZ, 0xc0, !PT ;  /* 0x00000006080c7c12 */ /* 0x001fcc000f8ec0ff */
[----:B------:R-:W0:Y:S01]  /*0640*/  POPC R12, R12 ;  /* 0x0000000c000c7309 */ /* 0x000e220000000000 */
[----:B--2---:R-:W0:Y:S02]  /*0650*/  SHFL.IDX PT, R9, R7, R10, 0x1f ;  /* 0x00001f0a07097589 */ /* 0x004e2400000e0000 */
[----:B0-----:R-:W-:-:S05]  /*0660*/  IADD3 R9, PT, PT, R9, R12, RZ ;  /* 0x0000000c09097210 */ /* 0x001fca0007ffe0ff */
[----:B---3--:R-:W-:-:S05]  /*0670*/  IMAD.WIDE.U32 R8, R9, 0x8, R2 ;  /* 0x0000000809087825 */ /* 0x008fca00078e0002 */
[----:B------:R0:W-:Y:S02]  /*0680*/  STG.E.64 desc[UR4][R8.64], R4 ;  /* 0x0000000408007986 */ /* 0x0001e4000c101b04 */
.L_x_7:
[----:B------:R-:W-:Y:S05]  /*0690*/  BSYNC.RECONVERGENT B0 ;  /* 0x0000000000007941 */ /* 0x000fea0003800200 */
.L_x_6:
[----:B0-----:R-:W-:-:S05]  /*06a0*/  LEA R4, P0, R0, R4, 0xa ;  /* 0x0000000400047211 */ /* 0x001fca00078050ff */
[----:B------:R-:W-:Y:S01]  /*06b0*/  IMAD.X R5, RZ, RZ, R5, P0 ;  /* 0x000000ffff057224 */ /* 0x000fe200000e0605 */
[----:B------:R-:W-:-:S04]  /*06c0*/  ISETP.GE.U32.AND P0, PT, R4, UR12, PT ;  /* 0x0000000c04007c0c */ /* 0x000fc8000bf06070 */
[----:B------:R-:W-:-:S13]  /*06d0*/  ISETP.GE.U32.AND.EX P0, PT, R5, UR13, PT, P0 ;  /* 0x0000000d05007c0c */ /* 0x000fda000bf06100 */
[----:B------:R-:W-:Y:S05]  /*06e0*/  @!P0 BRA `(.L_x_8) ;  /* 0xfffffff800888947 */ /* 0x000fea000383ffff */
[----:B------:R-:W-:Y:S05]  /*06f0*/  EXIT ;  /* 0x000000000000794d */ /* 0x000fea0003800000 */
        .weak           $__internal_0_$__cuda_sm20_rem_u64
        .type           $__internal_0_$__cuda_sm20_rem_u64,@function
        .size           $__internal_0_$__cuda_sm20_rem_u64,(.L_x_10 - $__internal_0_$__cuda_sm20_rem_u64)
$__internal_0_$__cuda_sm20_rem_u64:
[----:B------:R-:W0:Y:S08]  /*0700*/  I2F.U64.RP R11, R6 ;  /* 0x00000006000b7312 */ /* 0x000e300000309000 */
[----:B0-----:R-:W0:Y:S02]  /*0710*/  MUFU.RCP R11, R11 ;  /* 0x0000000b000b7308 */ /* 0x001e240000001000 */
[----:B0-----:R-:W-:-:S06]  /*0720*/  IADD3 R12, PT, PT, R11, 0x1ffffffe, RZ ;  /* 0x1ffffffe0b0c7810 */ /* 0x001fcc0007ffe0ff */
[----:B------:R-:W0:Y:S02]  /*0730*/  F2I.U64.TRUNC R12, R12 ;  /* 0x0000000c000c7311 */ /* 0x000e24000020d800 */
[----:B0-----:R-:W-:-:S04]  /*0740*/  IMAD.WIDE.U32 R14, R12, R6, RZ ;  /* 0x000000060c0e7225 */ /* 0x001fc800078e00ff */
[----:B------:R-:W-:Y:S01]  /*0750*/  IMAD R15, R12, R7, R15 ;  /* 0x000000070c0f7224 */ /* 0x000fe200078e020f */
[----:B------:R-:W-:-:S03]  /*0760*/  IADD3 R17, P0, PT, RZ, -R14, RZ ;  /* 0x8000000eff117210 */ /* 0x000fc60007f1e0ff */
[----:B------:R-:W-:Y:S02]  /*0770*/  IMAD R15, R13, R6, R15 ;  /* 0x000000060d0f7224 */ /* 0x000fe400078e020f */
[----:B------:R-:W-:-:S04]  /*0780*/  IMAD.HI.U32 R14, R12, R17, RZ ;  /* 0x000000110c0e7227 */ /* 0x000fc800078e00ff */
[----:B------:R-:W-:Y:S01]  /*0790*/  IMAD.X R19, RZ, RZ, ~R15, P0 ;  /* 0x000000ffff137224 */ /* 0x000fe200000e0e0f */
[----:B------:R-:W-:-:S03]  /*07a0*/  MOV R15, R12 ;  /* 0x0000000c000f7202 */ /* 0x000fc60000000f00 */
[-C--:B------:R-:W-:Y:S02]  /*07b0*/  IMAD R21, R13, R19.reuse, RZ ;  /* 0x000000130d157224 */ /* 0x080fe400078e02ff */
[----:B------:R-:W-:-:S04]  /*07c0*/  IMAD.WIDE.U32 R14, P0, R12, R19, R14 ;  /* 0x000000130c0e7225 */ /* 0x000fc8000780000e */
[----:B------:R-:W-:-:S04]  /*07d0*/  IMAD.HI.U32 R11, R13, R19, RZ ;  /* 0x000000130d0b7227 */ /* 0x000fc800078e00ff */
[----:B------:R-:W-:-:S04]  /*07e0*/  IMAD.HI.U32 R14, P1, R13, R17, R14 ;  /* 0x000000110d0e7227 */ /* 0x000fc8000782000e */
[----:B------:R-:W-:Y:S01]  /*07f0*/  IMAD.X R11, R11, 0x1, R13, P0 ;  /* 0x000000010b0b7824 */ /* 0x000fe200000e060d */
[----:B------:R-:W-:-:S04]  /*0800*/  IADD3 R15, P2, PT, R21, R14, RZ ;  /* 0x0000000e150f7210 */ /* 0x000fc80007f5e0ff */
[----:B------:R-:W-:Y:S01]  /*0810*/  IADD3.X R11, PT, PT, RZ, RZ, R11, P2, P1 ;  /* 0x000000ffff0b7210 */ /* 0x000fe200017e240b */
[----:B------:R-:W-:-:S04]  /*0820*/  IMAD.WIDE.U32 R12, R15, R6, RZ ;  /* 0x000000060f0c7225 */ /* 0x000fc800078e00ff */
[----:B------:R-:W-:Y:S01]  /*0830*/  IMAD R13, R15, R7, R13 ;  /* 0x000000070f0d7224 */ /* 0x000fe200078e020d */
[----:B------:R-:W-:-:S03]  /*0840*/  IADD3 R17, P0, PT, RZ, -R12, RZ ;  /* 0x8000000cff117210 */ /* 0x000fc60007f1e0ff */
[----:B------:R-:W-:Y:S02]  /*0850*/  IMAD R13, R11, R6, R13 ;  /* 0x000000060b0d7224 */ /* 0x000fe400078e020d */
[----:B------:R-:W-:-:S03]  /*0860*/  IMAD.HI.U32 R14, R15, R17, RZ ;  /* 0x000000110f0e7227 */ /* 0x000fc600078e00ff */
[----:B------:R-:W-:Y:S01]  /*0870*/  IADD3.X R12, PT, PT, RZ, ~R13, RZ, P0, !PT ;  /* 0x8000000dff0c7210 */ /* 0x000fe200007fe4ff */
[----:B------:R-:W-:-:S04]  /*0880*/  HFMA2 R13, -RZ, RZ, 0, 0 ;  /* 0x00000000ff0d7431 */ /* 0x000fc800000001ff */
[----:B------:R-:W-:-:S04]  /*0890*/  IMAD.WIDE.U32 R14, P0, R15, R12, R14 ;  /* 0x0000000c0f0e7225 */ /* 0x000fc8000780000e */
[C---:B------:R-:W-:Y:S02]  /*08a0*/  IMAD R16, R11.reuse, R12, RZ ;  /* 0x0000000c0b107224 */ /* 0x040fe400078e02ff */
[----:B------:R-:W-:-:S04]  /*08b0*/  IMAD.HI.U32 R15, P1, R11, R17, R14 ;  /* 0x000000110b0f7227 */ /* 0x000fc8000782000e */
[----:B------:R-:W-:Y:S01]  /*08c0*/  IMAD.HI.U32 R12, R11, R12, RZ ;  /* 0x0000000c0b0c7227 */ /* 0x000fe200078e00ff */
[----:B------:R-:W-:-:S03]  /*08d0*/  IADD3 R15, P2, PT, R16, R15, RZ ;  /* 0x0000000f100f7210 */ /* 0x000fc60007f5e0ff */
[----:B------:R-:W-:Y:S02]  /*08e0*/  IMAD.X R11, R12, 0x1, R11, P0 ;  /* 0x000000010c0b7824 */ /* 0x000fe400000e060b */
[----:B------:R-:W-:-:S03]  /*08f0*/  IMAD.HI.U32 R12, R15, R8, RZ ;  /* 0x000000080f0c7227 */ /* 0x000fc600078e00ff */
[----:B------:R-:W-:Y:S01]  /*0900*/  IADD3.X R11, PT, PT, RZ, RZ, R11, P2, P1 ;  /* 0x000000ffff0b7210 */ /* 0x000fe200017e240b */
[----:B------:R-:W-:-:S04]  /*0910*/  IMAD.WIDE.U32 R12, R15, R9, R12 ;  /* 0x000000090f0c7225 */ /* 0x000fc800078e000c */
[C---:B------:R-:W-:Y:S02]  /*0920*/  IMAD R15, R11.reuse, R9, RZ ;  /* 0x000000090b0f7224 */ /* 0x040fe400078e02ff */
[----:B------:R-:W-:-:S04]  /*0930*/  IMAD.HI.U32 R12, P0, R11, R8, R12 ;  /* 0x000000080b0c7227 */ /* 0x000fc8000780000c */
[----:B------:R-:W-:Y:S01]  /*0940*/  IMAD.HI.U32 R11, R11, R9, RZ ;  /* 0x000000090b0b7227 */ /* 0x000fe200078e00ff */
[----:B------:R-:W-:-:S03]  /*0950*/  IADD3 R15, P1, PT, R15, R12, RZ ;  /* 0x0000000c0f0f7210 */ /* 0x000fc60007f3e0ff */
[----:B------:R-:W-:Y:S02]  /*0960*/  IMAD.X R11, RZ, RZ, R11, P0 ;  /* 0x000000ffff0b7224 */ /* 0x000fe400000e060b */
[----:B------:R-:W-:-:S03]  /*0970*/  IMAD.WIDE.U32 R12, R15, R6, RZ ;  /* 0x000000060f0c7225 */ /* 0x000fc600078e00ff */
[----:B------:R-:W-:Y:S01]  /*0980*/  IADD3.X R11, PT, PT, RZ, R11, RZ, P1, !PT ;  /* 0x0000000bff0b7210 */ /* 0x000fe20000ffe4ff */
[----:B------:R-:W-:Y:S01]  /*0990*/  IMAD R15, R15, R7, R13 ;  /* 0x000000070f0f7224 */ /* 0x000fe200078e020d */
[----:B------:R-:W-:-:S03]  /*09a0*/  IADD3 R13, P1, PT, -R12, R8, RZ ;  /* 0x000000080c0d7210 */ /* 0x000fc60007f3e1ff */
[-C--:B------:R-:W-:Y:S01]  /*09b0*/  IMAD R8, R11, R6.reuse, R15 ;  /* 0x000000060b087224 */ /* 0x080fe200078e020f */
[----:B------:R-:W-:-:S03]  /*09c0*/  ISETP.GE.U32.AND P0, PT, R13, R6, PT ;  /* 0x000000060d00720c */ /* 0x000fc60003f06070 */
[----:B------:R-:W-:Y:S01]  /*09d0*/  IMAD.X R8, R9, 0x1, ~R8, P1 ;  /* 0x0000000109087824 */ /* 0x000fe200008e0e08 */
[----:B------:R-:W-:-:S04]  /*09e0*/  IADD3 R11, P1, PT, -R6, R13, RZ ;  /* 0x0000000d060b7210 */ /* 0x000fc80007f3e1ff */
[----:B------:R-:W-:Y:S02]  /*09f0*/  ISETP.GE.U32.AND.EX P0, PT, R8, R7, PT, P0 ;  /* 0x000000070800720c */ /* 0x000fe40003f06100 */
[-C--:B------:R-:W-:Y:S02]  /*0a00*/  IADD3.X R12, PT, PT, ~R7, R8.reuse, RZ, P1, !PT ;  /* 0x00000008070c7210 */ /* 0x080fe40000ffe5ff */
[----:B------:R-:W-:Y:S02]  /*0a10*/  SEL R11, R11, R13, P0 ;  /* 0x0000000d0b0b7207 */ /* 0x000fe40000000000 */
[----:B------:R-:W-:Y:S02]  /*0a20*/  SEL R12, R12, R8, P0 ;  /* 0x000000080c0c7207 */ /* 0x000fe40000000000 */
[----:B------:R-:W-:Y:S02]  /*0a30*/  ISETP.GE.U32.AND P0, PT, R11, R6, PT ;  /* 0x000000060b00720c */ /* 0x000fe40003f06070 */
[----:B------:R-:W-:-:S02]  /*0a40*/  IADD3 R8, P2, PT, -R6, R11, RZ ;  /* 0x0000000b06087210 */ /* 0x000fc40007f5e1ff */
[----:B------:R-:W-:Y:S02]  /*0a50*/  ISETP.GE.U32.AND.EX P0, PT, R12, R7, PT, P0 ;  /* 0x000000070c00720c */ /* 0x000fe40003f06100 */
[----:B------:R-:W-:Y:S01]  /*0a60*/  ISETP.NE.U32.AND P1, PT, R6, RZ, PT ;  /* 0x000000ff0600720c */ /* 0x000fe20003f25070 */
[----:B------:R-:W-:Y:S01]  /*0a70*/  IMAD.X R9, R12, 0x1, ~R7, P2 ;  /* 0x000000010c097824 */ /* 0x000fe200010e0e07 */
[----:B------:R-:W-:Y:S02]  /*0a80*/  SEL R8, R8, R11, P0 ;  /* 0x0000000b08087207 */ /* 0x000fe40000000000 */
[----:B------:R-:W-:Y:S02]  /*0a90*/  MOV R11, 0x0 ;  /* 0x00000000000b7802 */ /* 0x000fe40000000f00 */
[----:B------:R-:W-:Y:S02]  /*0aa0*/  ISETP.NE.AND.EX P1, PT, R7, RZ, PT, P1 ;  /* 0x000000ff0700720c */ /* 0x000fe40003f25310 */
[----:B------:R-:W-:-:S02]  /*0ab0*/  SEL R9, R9, R12, P0 ;  /* 0x0000000c09097207 */ /* 0x000fc40000000000 */
[----:B------:R-:W-:Y:S02]  /*0ac0*/  SEL R8, R8, 0xffffffff, P1 ;  /* 0xffffffff08087807 */ /* 0x000fe40000800000 */
[----:B------:R-:W-:Y:S01]  /*0ad0*/  SEL R9, R9, 0xffffffff, P1 ;  /* 0xffffffff09097807 */ /* 0x000fe20000800000 */
[----:B------:R-:W-:Y:S06]  /*0ae0*/  RET.REL.NODEC R10 `(DoBruteForce) ;  /* 0xfffffff40a447950 */ /* 0x000fec0003c3ffff */
.L_x_9:
[----:B------:R-:W-:-:S00]  /*0af0*/  BRA `(.L_x_9) ;  /* 0xfffffffc00fc7947 */ /* 0x000fc0000383ffff */
[----:B------:R-:W-:-:S00]  /*0b00*/  NOP ;  /* 0x0000000000007918 */ /* 0x000fc00000000000 */
[----:B------:R-:W-:-:S00]  /*0b10*/  NOP ;  /* 0x0000000000007918 */ /* 0x000fc00000000000 */
[----:B------:R-:W-:-:S00]  /*0b20*/  NOP ;  /* 0x0000000000007918 */ /* 0x000fc00000000000 */
[----:B------:R-:W-:-:S00]  /*0b30*/  NOP ;  /* 0x0000000000007918 */ /* 0x000fc00000000000 */
[----:B------:R-:W-:-:S00]  /*0b40*/  NOP ;  /* 0x0000000000007918 */ /* 0x000fc00000000000 */
[----:B------:R-:W-:-:S00]  /*0b50*/  NOP ;  /* 0x0000000000007918 */ /* 0x000fc00000000000 */
[----:B------:R-:W-:-:S00]  /*0b60*/  NOP ;  /* 0x0000000000007918 */ /* 0x000fc00000000000 */
[----:B------:R-:W-:-:S00]  /*0b70*/  NOP ;  /* 0x0000000000007918 */ /* 0x000fc00000000000 */
.L_x_10:


//--------------------- .nv.shared.reserved.0     --------------------------
	.section	.nv.shared.reserved.0,"aw",@nobits
	.weak		__nv_reservedSMEM_offset_0_alias
	.size		__nv_reservedSMEM_offset_0_alias, 0, 64
	.other		__nv_reservedSMEM_offset_0_alias,@"STO_CUDA_RESERVED_SHARED STV_DEFAULT"
__nv_reservedSMEM_offset_0_alias:
	.zero		0
	.zero		64


//--------------------- .nv.global                --------------------------
	.section	.nv.global,"aw",@nobits
	.align	4
.nv.global:
	.type		incrementNumber,@object
	.size		incrementNumber,(.L_0 - incrementNumber)
incrementNumber:
	.zero		4
.L_0:


//--------------------- .nv.constant0.DoBruteForce --------------------------
	.section	.nv.constant0.DoBruteForce,"a",@progbits
	.sectionflags	@""
	.align	4
.nv.constant0.DoBruteForce:
	.zero		920


//--------------------- SYMBOLS --------------------------

	.type		.nv.reservedSmem.offset0,@object
	.size		.nv.reservedSmem.offset0,0x4
